//
// Generated by NVIDIA NVVM Compiler
//
// Compiler Build ID: CL-36424714
// Cuda compilation tools, release 13.0, V13.0.88
// Based on NVVM 20.0.0
//

.version 9.0
.target sm_100
.address_size 64

	// .globl	_Z3addiiPi

.visible .entry _Z3addiiPi(
	.param .u32 _Z3addiiPi_param_0,
	.param .u32 _Z3addiiPi_param_1,
	.param .u64 .ptr .align 1 _Z3addiiPi_param_2
)
{
	.reg .pred 	%p<2>;
	.reg .b32 	%r<8>;
	.reg .b64 	%rd<3>;

	ld.param.u32 	%r5, [_Z3addiiPi_param_0];
	ld.param.u32 	%r6, [_Z3addiiPi_param_1];
	ld.param.u64 	%rd2, [_Z3addiiPi_param_2];
	cvta.to.global.u64 	%rd1, %rd2;
	add.s32 	%r1, %r6, %r5;
	mov.b32 	%r7, 0;
$L__BB0_1:
	st.global.u32 	[%rd1], %r1;
	bar.sync 	0;
	st.global.u32 	[%rd1], %r1;
	bar.sync 	0;
	st.global.u32 	[%rd1], %r1;
	bar.sync 	0;
	st.global.u32 	[%rd1], %r1;
	bar.sync 	0;
	st.global.u32 	[%rd1], %r1;
	bar.sync 	0;
	st.global.u32 	[%rd1], %r1;
	bar.sync 	0;
	st.global.u32 	[%rd1], %r1;
	bar.sync 	0;
	st.global.u32 	[%rd1], %r1;
	bar.sync 	0;
	st.global.u32 	[%rd1], %r1;
	bar.sync 	0;
	st.global.u32 	[%rd1], %r1;
	bar.sync 	0;
	st.global.u32 	[%rd1], %r1;
	bar.sync 	0;
	st.global.u32 	[%rd1], %r1;
	bar.sync 	0;
	st.global.u32 	[%rd1], %r1;
	bar.sync 	0;
	st.global.u32 	[%rd1], %r1;
	bar.sync 	0;
	st.global.u32 	[%rd1], %r1;
	bar.sync 	0;
	st.global.u32 	[%rd1], %r1;
	bar.sync 	0;
	add.s32 	%r7, %r7, 16;
	setp.ne.s32 	%p1, %r7, 10000;
	@%p1 bra 	$L__BB0_1;
	ret;

}


// ===== COMPILED SASS (sm_100) =====

	.target	sm_100

	.elftype	@"ET_EXEC"


//--------------------- .note.nv.tkinfo           --------------------------
	.section	.note.nv.tkinfo,"",@"SHT_NOTE"
	.sectionflags	@"SHF_NOTE_NV_TKINFO"
	.tkinfo
        /*0018*/ 	.word	0x00000002
        /*0030*/ 	.string	""
        /*0030*/ 	.string	"ptxas"
        /*0030*/ 	.string	"Cuda compilation tools, release 13.0, V13.0.88"
        /*0030*/ 	.string	"Build cuda_13.0.r13.0/compiler.36424714_0"
        /*0030*/ 	.string	"-arch sm_100 -m 64 "



//--------------------- .note.nv.cuinfo           --------------------------
	.section	.note.nv.cuinfo,"",@"SHT_NOTE"
	.sectionflags	@"SHF_NOTE_NV_CUINFO"
        /*0018*/ 	.short	0x0002
        /*001a*/ 	.short	0x0064
        /*001c*/ 	.short	0x0082
	.zero		2


//--------------------- .nv.info                  --------------------------
	.section	.nv.info,"",@"SHT_CUDA_INFO"
	.align	4


	//----- nvinfo : EIATTR_REGCOUNT
	.align		4
        /*0000*/ 	.byte	0x04, 0x2f
        /*0002*/ 	.short	(.L_1 - .L_0)
	.align		4
.L_0:
        /*0004*/ 	.word	index@(_Z3addiiPi)
        /*0008*/ 	.word	0x00000008


	//----- nvinfo : EIATTR_FRAME_SIZE
	.align		4
.L_1:
        /*000c*/ 	.byte	0x04, 0x11
        /*000e*/ 	.short	(.L_3 - .L_2)
	.align		4
.L_2:
        /*0010*/ 	.word	index@(_Z3addiiPi)
        /*0014*/ 	.word	0x00000000


	//----- nvinfo : EIATTR_MIN_STACK_SIZE
	.align		4
.L_3:
        /*0018*/ 	.byte	0x04, 0x12
        /*001a*/ 	.short	(.L_5 - .L_4)
	.align		4
.L_4:
        /*001c*/ 	.word	index@(_Z3addiiPi)
        /*0020*/ 	.word	0x00000000
.L_5:


//--------------------- .nv.compat                --------------------------
	.section	.nv.compat,"",@"SHT_CUDA_COMPAT_INFO"
	.align	4
        /*0000*/ 	.byte	0x02, 0x09, 0x00, 0x00, 0x02, 0x02, 0x01, 0x00, 0x02, 0x05, 0x05, 0x00, 0x03, 0x07, 0x01, 0x01
        /*0010*/ 	.byte	0x02, 0x03, 0x00, 0x00, 0x02, 0x06, 0x01, 0x00, 0x04, 0x0b, 0x08, 0x00, 0x09, 0x00, 0x00, 0x00
        /*0020*/ 	.byte	0x00, 0x00, 0x00, 0x00


//--------------------- .nv.info._Z3addiiPi       --------------------------
	.section	.nv.info._Z3addiiPi,"",@"SHT_CUDA_INFO"
	.sectionflags	@""
	.align	4


	//----- nvinfo : EIATTR_CUDA_API_VERSION
	.align		4
        /*0000*/ 	.byte	0x04, 0x37
        /*0002*/ 	.short	(.L_7 - .L_6)
.L_6:
        /*0004*/ 	.word	0x00000082


	//----- nvinfo : EIATTR_KPARAM_INFO
	.align		4
.L_7:
        /*0008*/ 	.byte	0x04, 0x17
        /*000a*/ 	.short	(.L_9 - .L_8)
.L_8:
        /*000c*/ 	.word	0x00000000
        /*0010*/ 	.short	0x0002
        /*0012*/ 	.short	0x0008
        /*0014*/ 	.byte	0x00, 0xf5, 0x21, 0x00


	//----- nvinfo : EIATTR_KPARAM_INFO
	.align		4
.L_9:
        /*0018*/ 	.byte	0x04, 0x17
        /*001a*/ 	.short	(.L_11 - .L_10)
.L_10:
        /*001c*/ 	.word	0x00000000
        /*0020*/ 	.short	0x0001
        /*0022*/ 	.short	0x0004
        /*0024*/ 	.byte	0x00, 0xf0, 0x11, 0x00


	//----- nvinfo : EIATTR_KPARAM_INFO
	.align		4
.L_11:
        /*0028*/ 	.byte	0x04, 0x17
        /*002a*/ 	.short	(.L_13 - .L_12)
.L_12:
        /*002c*/ 	.word	0x00000000
        /*0030*/ 	.short	0x0000
        /*0032*/ 	.short	0x0000
        /*0034*/ 	.byte	0x00, 0xf0, 0x11, 0x00


	//----- nvinfo : EIATTR_SPARSE_MMA_MASK
	.align		4
.L_13:
        /*0038*/ 	.byte	0x03, 0x50
        /*003a*/ 	.short	0x0000


	//----- nvinfo : EIATTR_MAXREG_COUNT
	.align		4
        /*003c*/ 	.byte	0x03, 0x1b
        /*003e*/ 	.short	0x00ff


	//----- nvinfo : EIATTR_NUM_BARRIERS
	.align		4
        /*0040*/ 	.byte	0x02, 0x4c
        /*0042*/ 	.byte	0x01
	.zero		1


	//----- nvinfo : EIATTR_MERCURY_ISA_VERSION
	.align		4
        /*0044*/ 	.byte	0x03, 0x5f
        /*0046*/ 	.short	0x0101


	//----- nvinfo : EIATTR_VRC_CTA_INIT_COUNT
	.align		4
        /*0048*/ 	.byte	0x02, 0x4a
	.zero		1
	.zero		1


	//----- nvinfo : EIATTR_EXIT_INSTR_OFFSETS
	.align		4
        /*004c*/ 	.byte	0x04, 0x1c
        /*004e*/ 	.short	(.L_15 - .L_14)


	//   ....[0]....
.L_14:
        /*0050*/ 	.word	0x00000e90


	//----- nvinfo : EIATTR_CBANK_PARAM_SIZE
	.align		4
.L_15:
        /*0054*/ 	.byte	0x03, 0x19
        /*0056*/ 	.short	0x0010


	//----- nvinfo : EIATTR_PARAM_CBANK
	.align		4
        /*0058*/ 	.byte	0x04, 0x0a
        /*005a*/ 	.short	(.L_17 - .L_16)
	.align		4
.L_16:
        /*005c*/ 	.word	index@(.nv.constant0._Z3addiiPi)
        /*0060*/ 	.short	0x0380
        /*0062*/ 	.short	0x0010


	//----- nvinfo : EIATTR_SW_WAR
	.align		4
.L_17:
        /*0064*/ 	.byte	0x04, 0x36
        /*0066*/ 	.short	(.L_19 - .L_18)
.L_18:
        /*0068*/ 	.word	0x00000008
.L_19:


//--------------------- .nv.callgraph             --------------------------
	.section	.nv.callgraph,"",@"SHT_CUDA_CALLGRAPH"
	.align	4
	.sectionentsize	8
	.align		4
        /*0000*/ 	.word	0x00000000
	.align		4
        /*0004*/ 	.word	0xffffffff
	.align		4
        /*0008*/ 	.word	0x00000000
	.align		4
        /*000c*/ 	.word	0xfffffffe
	.align		4
        /*0010*/ 	.word	0x00000000
	.align		4
        /*0014*/ 	.word	0xfffffffd
	.align		4
        /*0018*/ 	.word	0x00000000
	.align		4
        /*001c*/ 	.word	0xfffffffc


//--------------------- .text._Z3addiiPi          --------------------------
	.section	.text._Z3addiiPi,"ax",@progbits
	.align	128
        .global         _Z3addiiPi
        .type           _Z3addiiPi,@function
        .size           _Z3addiiPi,(.L_x_2 - _Z3addiiPi)
        .other          _Z3addiiPi,@"STO_CUDA_ENTRY STV_DEFAULT"
_Z3addiiPi:
.text._Z3addiiPi:
[----:B------:R-:W-:Y:S08]  /*0000*/  LDC R1, c[0x0][0x37c] ;  /* 0x0000df00ff017b82 */ /* 0x000ff00000000800 */
[----:B------:R-:W0:Y:S01]  /*0010*/  LDC.64 R4, c[0x0][0x380] ;  /* 0x0000e000ff047b82 */ /* 0x000e220000000a00 */
[----:B------:R-:W1:Y:S01]  /*0020*/  LDCU.64 UR6, c[0x0][0x358] ;  /* 0x00006b00ff0677ac */ /* 0x000e620008000a00 */
[----:B------:R-:W-:-:S06]  /*0030*/  UMOV UR4, 0x10 ;  /* 0x0000001000047882 */ /* 0x000fcc0000000000 */
[----:B------:R-:W1:Y:S01]  /*0040*/  LDC.64 R2, c[0x0][0x388] ;  /* 0x0000e200ff027b82 */ /* 0x000e620000000a00 */
[----:B0-----:R-:W-:-:S05]  /*0050*/  IADD3 R5, PT, PT, R5, R4, RZ ;  /* 0x0000000405057210 */ /* 0x001fca0007ffe0ff */
[----:B-1----:R0:W-:Y:S02]  /*0060*/  STG.E desc[UR6][R2.64], R5 ;  /* 0x0000000502007986 */ /* 0x0021e4000c101906 */
[----:B------:R-:W-:Y:S06]  /*0070*/  BAR.SYNC.DEFER_BLOCKING 0x0 ;  /* 0x0000000000007b1d */ /* 0x000fec0000010000 */
[----:B------:R0:W-:Y:S02]  /*0080*/  STG.E desc[UR6][R2.64], R5 ;  /* 0x0000000502007986 */ /* 0x0001e4000c101906 */
        /* <DEDUP_REMOVED lines=29> */
.L_x_0:
[----:B-1----:R1:W-:Y:S01]  /*0260*/  STG.E desc[UR6][R2.64], R5 ;  /* 0x0000000502007986 */ /* 0x0023e2000c101906 */
[----:B------:R-:W-:Y:S01]  /*0270*/  UIADD3 UR4, UPT, UPT, UR4, 0x60, URZ ;  /* 0x0000006004047890 */ /* 0x000fe2000fffe0ff */
[----:B------:R-:W-:Y:S03]  /*0280*/  BAR.SYNC.DEFER_BLOCKING 0x0 ;  /* 0x0000000000007b1d */ /* 0x000fe60000010000 */
[----:B------:R-:W-:-:S03]  /*0290*/  UISETP.NE.AND UP0, UPT, UR4, 0x2710, UPT ;  /* 0x000027100400788c */ /* 0x000fc6000bf05270 */
        /* <DEDUP_REMOVED lines=190> */
[----:B------:R-:W-:Y:S05]  /*0e80*/  BRA.U UP0, `(.L_x_0) ;  /* 0xfffffff100f47547 */ /* 0x000fea000b83ffff */
[----:B------:R-:W-:Y:S05]  /*0e90*/  EXIT ;  /* 0x000000000000794d */ /* 0x000fea0003800000 */
.L_x_1:
[----:B------:R-:W-:-:S00]  /*0ea0*/  BRA `(.L_x_1) ;  /* 0xfffffffc00fc7947 */ /* 0x000fc0000383ffff */
[----:B------:R-:W-:-:S00]  /*0eb0*/  NOP ;  /* 0x0000000000007918 */ /* 0x000fc00000000000 */
        /* <DEDUP_REMOVED lines=12> */
.L_x_2:


//--------------------- .nv.shared.reserved.0     --------------------------
	.section	.nv.shared.reserved.0,"aw",@nobits
	.weak		__nv_reservedSMEM_offset_0_alias
	.size		__nv_reservedSMEM_offset_0_alias, 0, 64
	.other		__nv_reservedSMEM_offset_0_alias,@"STO_CUDA_RESERVED_SHARED STV_DEFAULT"
__nv_reservedSMEM_offset_0_alias:
	.zero		0
	.zero		64


//--------------------- .nv.constant0._Z3addiiPi  --------------------------
	.section	.nv.constant0._Z3addiiPi,"a",@progbits
	.sectionflags	@""
	.align	4
.nv.constant0._Z3addiiPi:
	.zero		912


//--------------------- SYMBOLS --------------------------

	.type		.nv.reservedSmem.offset0,@object
	.size		.nv.reservedSmem.offset0,0x4
